//
// Generated by NVIDIA NVVM Compiler
//
// Compiler Build ID: CL-36424714
// Cuda compilation tools, release 13.0, V13.0.88
// Based on NVVM 20.0.0
//

.version 9.0
.target sm_100
.address_size 64

	// .globl	_Z11lower_boundiPKffPi

.visible .entry _Z11lower_boundiPKffPi(
	.param .u32 _Z11lower_boundiPKffPi_param_0,
	.param .u64 .ptr .align 1 _Z11lower_boundiPKffPi_param_1,
	.param .f32 _Z11lower_boundiPKffPi_param_2,
	.param .u64 .ptr .align 1 _Z11lower_boundiPKffPi_param_3
)
{
	.reg .pred 	%p<4>;
	.reg .b32 	%r<18>;
	.reg .b32 	%f<3>;
	.reg .b64 	%rd<7>;

	ld.param.u32 	%r15, [_Z11lower_boundiPKffPi_param_0];
	ld.param.u64 	%rd2, [_Z11lower_boundiPKffPi_param_1];
	ld.param.f32 	%f1, [_Z11lower_boundiPKffPi_param_2];
	ld.param.u64 	%rd3, [_Z11lower_boundiPKffPi_param_3];
	setp.lt.s32 	%p1, %r15, 1;
	mov.b32 	%r17, 0;
	@%p1 bra 	$L__BB0_3;
	cvta.to.global.u64 	%rd1, %rd2;
	mov.b32 	%r17, 0;
$L__BB0_2:
	sub.s32 	%r9, %r15, %r17;
	shr.u32 	%r10, %r9, 31;
	add.s32 	%r11, %r9, %r10;
	shr.s32 	%r12, %r11, 1;
	add.s32 	%r13, %r12, %r17;
	mul.wide.s32 	%rd4, %r13, 4;
	add.s64 	%rd5, %rd1, %rd4;
	ld.global.f32 	%f2, [%rd5];
	setp.lt.f32 	%p2, %f2, %f1;
	add.s32 	%r14, %r13, 1;
	selp.b32 	%r17, %r14, %r17, %p2;
	selp.b32 	%r15, %r15, %r13, %p2;
	setp.lt.s32 	%p3, %r17, %r15;
	@%p3 bra 	$L__BB0_2;
$L__BB0_3:
	cvta.to.global.u64 	%rd6, %rd3;
	st.global.u32 	[%rd6], %r17;
	ret;

}


// ===== COMPILED SASS (sm_100) =====

	.target	sm_100

	.elftype	@"ET_EXEC"


//--------------------- .note.nv.tkinfo           --------------------------
	.section	.note.nv.tkinfo,"",@"SHT_NOTE"
	.sectionflags	@"SHF_NOTE_NV_TKINFO"
	.tkinfo
        /*0018*/ 	.word	0x00000002
        /*0030*/ 	.string	""
        /*0030*/ 	.string	"ptxas"
        /*0030*/ 	.string	"Cuda compilation tools, release 13.0, V13.0.88"
        /*0030*/ 	.string	"Build cuda_13.0.r13.0/compiler.36424714_0"
        /*0030*/ 	.string	"-arch sm_100 -m 64 "



//--------------------- .note.nv.cuinfo           --------------------------
	.section	.note.nv.cuinfo,"",@"SHT_NOTE"
	.sectionflags	@"SHF_NOTE_NV_CUINFO"
        /*0018*/ 	.short	0x0002
        /*001a*/ 	.short	0x0064
        /*001c*/ 	.short	0x0082
	.zero		2


//--------------------- .nv.info                  --------------------------
	.section	.nv.info,"",@"SHT_CUDA_INFO"
	.align	4


	//----- nvinfo : EIATTR_REGCOUNT
	.align		4
        /*0000*/ 	.byte	0x04, 0x2f
        /*0002*/ 	.short	(.L_1 - .L_0)
	.align		4
.L_0:
        /*0004*/ 	.word	index@(_Z11lower_boundiPKffPi)
        /*0008*/ 	.word	0x0000000e


	//----- nvinfo : EIATTR_FRAME_SIZE
	.align		4
.L_1:
        /*000c*/ 	.byte	0x04, 0x11
        /*000e*/ 	.short	(.L_3 - .L_2)
	.align		4
.L_2:
        /*0010*/ 	.word	index@(_Z11lower_boundiPKffPi)
        /*0014*/ 	.word	0x00000000


	//----- nvinfo : EIATTR_MIN_STACK_SIZE
	.align		4
.L_3:
        /*0018*/ 	.byte	0x04, 0x12
        /*001a*/ 	.short	(.L_5 - .L_4)
	.align		4
.L_4:
        /*001c*/ 	.word	index@(_Z11lower_boundiPKffPi)
        /*0020*/ 	.word	0x00000000
.L_5:


//--------------------- .nv.compat                --------------------------
	.section	.nv.compat,"",@"SHT_CUDA_COMPAT_INFO"
	.align	4
        /*0000*/ 	.byte	0x02, 0x09, 0x00, 0x00, 0x02, 0x02, 0x01, 0x00, 0x02, 0x05, 0x05, 0x00, 0x03, 0x07, 0x01, 0x01
        /*0010*/ 	.byte	0x02, 0x03, 0x00, 0x00, 0x02, 0x06, 0x01, 0x00, 0x04, 0x0b, 0x08, 0x00, 0x09, 0x00, 0x00, 0x00
        /*0020*/ 	.byte	0x00, 0x00, 0x00, 0x00


//--------------------- .nv.info._Z11lower_boundiPKffPi --------------------------
	.section	.nv.info._Z11lower_boundiPKffPi,"",@"SHT_CUDA_INFO"
	.sectionflags	@""
	.align	4


	//----- nvinfo : EIATTR_CUDA_API_VERSION
	.align		4
        /*0000*/ 	.byte	0x04, 0x37
        /*0002*/ 	.short	(.L_7 - .L_6)
.L_6:
        /*0004*/ 	.word	0x00000082


	//----- nvinfo : EIATTR_KPARAM_INFO
	.align		4
.L_7:
        /*0008*/ 	.byte	0x04, 0x17
        /*000a*/ 	.short	(.L_9 - .L_8)
.L_8:
        /*000c*/ 	.word	0x00000000
        /*0010*/ 	.short	0x0003
        /*0012*/ 	.short	0x0018
        /*0014*/ 	.byte	0x00, 0xf5, 0x21, 0x00


	//----- nvinfo : EIATTR_KPARAM_INFO
	.align		4
.L_9:
        /*0018*/ 	.byte	0x04, 0x17
        /*001a*/ 	.short	(.L_11 - .L_10)
.L_10:
        /*001c*/ 	.word	0x00000000
        /*0020*/ 	.short	0x0002
        /*0022*/ 	.short	0x0010
        /*0024*/ 	.byte	0x00, 0xf0, 0x11, 0x00


	//----- nvinfo : EIATTR_KPARAM_INFO
	.align		4
.L_11:
        /*0028*/ 	.byte	0x04, 0x17
        /*002a*/ 	.short	(.L_13 - .L_12)
.L_12:
        /*002c*/ 	.word	0x00000000
        /*0030*/ 	.short	0x0001
        /*0032*/ 	.short	0x0008
        /*0034*/ 	.byte	0x00, 0xf5, 0x21, 0x00


	//----- nvinfo : EIATTR_KPARAM_INFO
	.align		4
.L_13:
        /*0038*/ 	.byte	0x04, 0x17
        /*003a*/ 	.short	(.L_15 - .L_14)
.L_14:
        /*003c*/ 	.word	0x00000000
        /*0040*/ 	.short	0x0000
        /*0042*/ 	.short	0x0000
        /*0044*/ 	.byte	0x00, 0xf0, 0x11, 0x00


	//----- nvinfo : EIATTR_SPARSE_MMA_MASK
	.align		4
.L_15:
        /*0048*/ 	.byte	0x03, 0x50
        /*004a*/ 	.short	0x0000


	//----- nvinfo : EIATTR_MAXREG_COUNT
	.align		4
        /*004c*/ 	.byte	0x03, 0x1b
        /*004e*/ 	.short	0x00ff


	//----- nvinfo : EIATTR_MERCURY_ISA_VERSION
	.align		4
        /*0050*/ 	.byte	0x03, 0x5f
        /*0052*/ 	.short	0x0101


	//----- nvinfo : EIATTR_VRC_CTA_INIT_COUNT
	.align		4
        /*0054*/ 	.byte	0x02, 0x4a
	.zero		1
	.zero		1


	//----- nvinfo : EIATTR_EXIT_INSTR_OFFSETS
	.align		4
        /*0058*/ 	.byte	0x04, 0x1c
        /*005a*/ 	.short	(.L_17 - .L_16)


	//   ....[0]....
.L_16:
        /*005c*/ 	.word	0x00000160


	//----- nvinfo : EIATTR_CBANK_PARAM_SIZE
	.align		4
.L_17:
        /*0060*/ 	.byte	0x03, 0x19
        /*0062*/ 	.short	0x0020


	//----- nvinfo : EIATTR_PARAM_CBANK
	.align		4
        /*0064*/ 	.byte	0x04, 0x0a
        /*0066*/ 	.short	(.L_19 - .L_18)
	.align		4
.L_18:
        /*0068*/ 	.word	index@(.nv.constant0._Z11lower_boundiPKffPi)
        /*006c*/ 	.short	0x0380
        /*006e*/ 	.short	0x0020


	//----- nvinfo : EIATTR_SW_WAR
	.align		4
.L_19:
        /*0070*/ 	.byte	0x04, 0x36
        /*0072*/ 	.short	(.L_21 - .L_20)
.L_20:
        /*0074*/ 	.word	0x00000008
.L_21:


//--------------------- .nv.callgraph             --------------------------
	.section	.nv.callgraph,"",@"SHT_CUDA_CALLGRAPH"
	.align	4
	.sectionentsize	8
	.align		4
        /*0000*/ 	.word	0x00000000
	.align		4
        /*0004*/ 	.word	0xffffffff
	.align		4
        /*0008*/ 	.word	0x00000000
	.align		4
        /*000c*/ 	.word	0xfffffffe
	.align		4
        /*0010*/ 	.word	0x00000000
	.align		4
        /*0014*/ 	.word	0xfffffffd
	.align		4
        /*0018*/ 	.word	0x00000000
	.align		4
        /*001c*/ 	.word	0xfffffffc


//--------------------- .text._Z11lower_boundiPKffPi --------------------------
	.section	.text._Z11lower_boundiPKffPi,"ax",@progbits
	.align	128
        .global         _Z11lower_boundiPKffPi
        .type           _Z11lower_boundiPKffPi,@function
        .size           _Z11lower_boundiPKffPi,(.L_x_3 - _Z11lower_boundiPKffPi)
        .other          _Z11lower_boundiPKffPi,@"STO_CUDA_ENTRY STV_DEFAULT"
_Z11lower_boundiPKffPi:
.text._Z11lower_boundiPKffPi:
[----:B------:R-:W-:Y:S01]  /*0000*/  LDC R1, c[0x0][0x37c] ;  /* 0x0000df00ff017b82 */ /* 0x000fe20000000800 */
[----:B------:R-:W0:Y:S07]  /*0010*/  LDCU UR6, c[0x0][0x380] ;  /* 0x00007000ff0677ac */ /* 0x000e2e0008000800 */
[----:B------:R-:W1:Y:S01]  /*0020*/  LDC.64 R4, c[0x0][0x398] ;  /* 0x0000e600ff047b82 */ /* 0x000e620000000a00 */
[----:B------:R-:W-:Y:S01]  /*0030*/  IMAD.MOV.U32 R9, RZ, RZ, RZ ;  /* 0x000000ffff097224 */ /* 0x000fe200078e00ff */
[----:B------:R-:W2:Y:S01]  /*0040*/  LDCU.64 UR4, c[0x0][0x358] ;  /* 0x00006b00ff0477ac */ /* 0x000ea20008000a00 */
[----:B0-----:R-:W-:-:S09]  /*0050*/  UISETP.GE.AND UP0, UPT, UR6, 0x1, UPT ;  /* 0x000000010600788c */ /* 0x001fd2000bf06270 */
[----:B--2---:R-:W-:Y:S05]  /*0060*/  BRA.U !UP0, `(.L_x_0) ;  /* 0x0000000108387547 */ /* 0x004fea000b800000 */
[----:B------:R-:W0:Y:S01]  /*0070*/  LDC R0, c[0x0][0x380] ;  /* 0x0000e000ff007b82 */ /* 0x000e220000000800 */
[----:B------:R-:W-:Y:S01]  /*0080*/  IMAD.MOV.U32 R9, RZ, RZ, RZ ;  /* 0x000000ffff097224 */ /* 0x000fe200078e00ff */
[----:B------:R-:W2:Y:S06]  /*0090*/  LDCU UR6, c[0x0][0x390] ;  /* 0x00007200ff0677ac */ /* 0x000eac0008000800 */
[----:B------:R-:W3:Y:S02]  /*00a0*/  LDC.64 R6, c[0x0][0x388] ;  /* 0x0000e200ff067b82 */ /* 0x000ee40000000a00 */
.L_x_1:
[----:B0-----:R-:W-:-:S05]  /*00b0*/  IMAD.IADD R2, R0, 0x1, -R9 ;  /* 0x0000000100027824 */ /* 0x001fca00078e0a09 */
[----:B------:R-:W-:-:S04]  /*00c0*/  LEA.HI R2, R2, R2, RZ, 0x1 ;  /* 0x0000000202027211 */ /* 0x000fc800078f08ff */
[----:B------:R-:W-:-:S05]  /*00d0*/  LEA.HI.SX32 R11, R2, R9, 0x1f ;  /* 0x00000009020b7211 */ /* 0x000fca00078ffaff */
[----:B---3--:R-:W-:-:S06]  /*00e0*/  IMAD.WIDE R2, R11, 0x4, R6 ;  /* 0x000000040b027825 */ /* 0x008fcc00078e0206 */
[----:B------:R-:W2:Y:S02]  /*00f0*/  LDG.E R2, desc[UR4][R2.64] ;  /* 0x0000000402027981 */ /* 0x000ea4000c1e1900 */
[----:B--2---:R-:W-:-:S04]  /*0100*/  FSETP.GEU.AND P0, PT, R2, UR6, PT ;  /* 0x0000000602007c0b */ /* 0x004fc8000bf0e000 */
[----:B------:R-:W-:-:S09]  /*0110*/  SEL R0, R0, R11, !P0 ;  /* 0x0000000b00007207 */ /* 0x000fd20004000000 */
[----:B------:R-:W-:-:S05]  /*0120*/  @!P0 VIADD R9, R11, 0x1 ;  /* 0x000000010b098836 */ /* 0x000fca0000000000 */
[----:B------:R-:W-:-:S13]  /*0130*/  ISETP.GE.AND P0, PT, R9, R0, PT ;  /* 0x000000000900720c */ /* 0x000fda0003f06270 */
[----:B------:R-:W-:Y:S05]  /*0140*/  @!P0 BRA `(.L_x_1) ;  /* 0xfffffffc00d88947 */ /* 0x000fea000383ffff */
.L_x_0:
[----:B-1----:R-:W-:Y:S01]  /*0150*/  STG.E desc[UR4][R4.64], R9 ;  /* 0x0000000904007986 */ /* 0x002fe2000c101904 */
[----:B------:R-:W-:Y:S05]  /*0160*/  EXIT ;  /* 0x000000000000794d */ /* 0x000fea0003800000 */
.L_x_2:
[----:B------:R-:W-:-:S00]  /*0170*/  BRA `(.L_x_2) ;  /* 0xfffffffc00fc7947 */ /* 0x000fc0000383ffff */
[----:B------:R-:W-:-:S00]  /*0180*/  NOP ;  /* 0x0000000000007918 */ /* 0x000fc00000000000 */
[----:B------:R-:W-:-:S00]  /*0190*/  NOP ;  /* 0x0000000000007918 */ /* 0x000fc00000000000 */
[----:B------:R-:W-:-:S00]  /*01a0*/  NOP ;  /* 0x0000000000007918 */ /* 0x000fc00000000000 */
[----:B------:R-:W-:-:S00]  /*01b0*/  NOP ;  /* 0x0000000000007918 */ /* 0x000fc00000000000 */
[----:B------:R-:W-:-:S00]  /*01c0*/  NOP ;  /* 0x0000000000007918 */ /* 0x000fc00000000000 */
[----:B------:R-:W-:-:S00]  /*01d0*/  NOP ;  /* 0x0000000000007918 */ /* 0x000fc00000000000 */
[----:B------:R-:W-:-:S00]  /*01e0*/  NOP ;  /* 0x0000000000007918 */ /* 0x000fc00000000000 */
[----:B------:R-:W-:-:S00]  /*01f0*/  NOP ;  /* 0x0000000000007918 */ /* 0x000fc00000000000 */
.L_x_3:


//--------------------- .nv.shared.reserved.0     --------------------------
	.section	.nv.shared.reserved.0,"aw",@nobits
	.weak		__nv_reservedSMEM_offset_0_alias
	.size		__nv_reservedSMEM_offset_0_alias, 0, 64
	.other		__nv_reservedSMEM_offset_0_alias,@"STO_CUDA_RESERVED_SHARED STV_DEFAULT"
__nv_reservedSMEM_offset_0_alias:
	.zero		0
	.zero		64


//--------------------- .nv.constant0._Z11lower_boundiPKffPi --------------------------
	.section	.nv.constant0._Z11lower_boundiPKffPi,"a",@progbits
	.sectionflags	@""
	.align	4
.nv.constant0._Z11lower_boundiPKffPi:
	.zero		928


//--------------------- SYMBOLS --------------------------

	.type		.nv.reservedSmem.offset0,@object
	.size		.nv.reservedSmem.offset0,0x4
